//
// Generated by NVIDIA NVVM Compiler
//
// Compiler Build ID: CL-36424714
// Cuda compilation tools, release 13.0, V13.0.88
// Based on NVVM 20.0.0
//

.version 9.0
.target sm_100
.address_size 64

	// .globl	_Z7kernel1Pfi

.visible .entry _Z7kernel1Pfi(
	.param .u64 .ptr .align 1 _Z7kernel1Pfi_param_0,
	.param .u32 _Z7kernel1Pfi_param_1
)
{
	.reg .pred 	%p<2>;
	.reg .b32 	%r<6>;
	.reg .b32 	%f<102>;
	.reg .b64 	%rd<5>;

	ld.param.u64 	%rd1, [_Z7kernel1Pfi_param_0];
	ld.param.u32 	%r2, [_Z7kernel1Pfi_param_1];
	mov.u32 	%r3, %ctaid.x;
	mov.u32 	%r4, %ntid.x;
	mov.u32 	%r5, %tid.x;
	mad.lo.s32 	%r1, %r3, %r4, %r5;
	setp.ge.s32 	%p1, %r1, %r2;
	@%p1 bra 	$L__BB0_2;
	cvta.to.global.u64 	%rd2, %rd1;
	mul.wide.s32 	%rd3, %r1, 4;
	add.s64 	%rd4, %rd2, %rd3;
	ld.global.f32 	%f1, [%rd4];
	add.f32 	%f2, %f1, 0f3F800000;
	sqrt.rn.f32 	%f3, %f2;
	add.f32 	%f4, %f3, 0f3F800000;
	sqrt.rn.f32 	%f5, %f4;
	add.f32 	%f6, %f5, 0f3F800000;
	sqrt.rn.f32 	%f7, %f6;
	add.f32 	%f8, %f7, 0f3F800000;
	sqrt.rn.f32 	%f9, %f8;
	add.f32 	%f10, %f9, 0f3F800000;
	sqrt.rn.f32 	%f11, %f10;
	add.f32 	%f12, %f11, 0f3F800000;
	sqrt.rn.f32 	%f13, %f12;
	add.f32 	%f14, %f13, 0f3F800000;
	sqrt.rn.f32 	%f15, %f14;
	add.f32 	%f16, %f15, 0f3F800000;
	sqrt.rn.f32 	%f17, %f16;
	add.f32 	%f18, %f17, 0f3F800000;
	sqrt.rn.f32 	%f19, %f18;
	add.f32 	%f20, %f19, 0f3F800000;
	sqrt.rn.f32 	%f21, %f20;
	add.f32 	%f22, %f21, 0f3F800000;
	sqrt.rn.f32 	%f23, %f22;
	add.f32 	%f24, %f23, 0f3F800000;
	sqrt.rn.f32 	%f25, %f24;
	add.f32 	%f26, %f25, 0f3F800000;
	sqrt.rn.f32 	%f27, %f26;
	add.f32 	%f28, %f27, 0f3F800000;
	sqrt.rn.f32 	%f29, %f28;
	add.f32 	%f30, %f29, 0f3F800000;
	sqrt.rn.f32 	%f31, %f30;
	add.f32 	%f32, %f31, 0f3F800000;
	sqrt.rn.f32 	%f33, %f32;
	add.f32 	%f34, %f33, 0f3F800000;
	sqrt.rn.f32 	%f35, %f34;
	add.f32 	%f36, %f35, 0f3F800000;
	sqrt.rn.f32 	%f37, %f36;
	add.f32 	%f38, %f37, 0f3F800000;
	sqrt.rn.f32 	%f39, %f38;
	add.f32 	%f40, %f39, 0f3F800000;
	sqrt.rn.f32 	%f41, %f40;
	add.f32 	%f42, %f41, 0f3F800000;
	sqrt.rn.f32 	%f43, %f42;
	add.f32 	%f44, %f43, 0f3F800000;
	sqrt.rn.f32 	%f45, %f44;
	add.f32 	%f46, %f45, 0f3F800000;
	sqrt.rn.f32 	%f47, %f46;
	add.f32 	%f48, %f47, 0f3F800000;
	sqrt.rn.f32 	%f49, %f48;
	add.f32 	%f50, %f49, 0f3F800000;
	sqrt.rn.f32 	%f51, %f50;
	add.f32 	%f52, %f51, 0f3F800000;
	sqrt.rn.f32 	%f53, %f52;
	add.f32 	%f54, %f53, 0f3F800000;
	sqrt.rn.f32 	%f55, %f54;
	add.f32 	%f56, %f55, 0f3F800000;
	sqrt.rn.f32 	%f57, %f56;
	add.f32 	%f58, %f57, 0f3F800000;
	sqrt.rn.f32 	%f59, %f58;
	add.f32 	%f60, %f59, 0f3F800000;
	sqrt.rn.f32 	%f61, %f60;
	add.f32 	%f62, %f61, 0f3F800000;
	sqrt.rn.f32 	%f63, %f62;
	add.f32 	%f64, %f63, 0f3F800000;
	sqrt.rn.f32 	%f65, %f64;
	add.f32 	%f66, %f65, 0f3F800000;
	sqrt.rn.f32 	%f67, %f66;
	add.f32 	%f68, %f67, 0f3F800000;
	sqrt.rn.f32 	%f69, %f68;
	add.f32 	%f70, %f69, 0f3F800000;
	sqrt.rn.f32 	%f71, %f70;
	add.f32 	%f72, %f71, 0f3F800000;
	sqrt.rn.f32 	%f73, %f72;
	add.f32 	%f74, %f73, 0f3F800000;
	sqrt.rn.f32 	%f75, %f74;
	add.f32 	%f76, %f75, 0f3F800000;
	sqrt.rn.f32 	%f77, %f76;
	add.f32 	%f78, %f77, 0f3F800000;
	sqrt.rn.f32 	%f79, %f78;
	add.f32 	%f80, %f79, 0f3F800000;
	sqrt.rn.f32 	%f81, %f80;
	add.f32 	%f82, %f81, 0f3F800000;
	sqrt.rn.f32 	%f83, %f82;
	add.f32 	%f84, %f83, 0f3F800000;
	sqrt.rn.f32 	%f85, %f84;
	add.f32 	%f86, %f85, 0f3F800000;
	sqrt.rn.f32 	%f87, %f86;
	add.f32 	%f88, %f87, 0f3F800000;
	sqrt.rn.f32 	%f89, %f88;
	add.f32 	%f90, %f89, 0f3F800000;
	sqrt.rn.f32 	%f91, %f90;
	add.f32 	%f92, %f91, 0f3F800000;
	sqrt.rn.f32 	%f93, %f92;
	add.f32 	%f94, %f93, 0f3F800000;
	sqrt.rn.f32 	%f95, %f94;
	add.f32 	%f96, %f95, 0f3F800000;
	sqrt.rn.f32 	%f97, %f96;
	add.f32 	%f98, %f97, 0f3F800000;
	sqrt.rn.f32 	%f99, %f98;
	add.f32 	%f100, %f99, 0f3F800000;
	sqrt.rn.f32 	%f101, %f100;
	st.global.f32 	[%rd4], %f101;
$L__BB0_2:
	ret;

}
	// .globl	_Z7kernel2Pfi
.visible .entry _Z7kernel2Pfi(
	.param .u64 .ptr .align 1 _Z7kernel2Pfi_param_0,
	.param .u32 _Z7kernel2Pfi_param_1
)
{
	.reg .pred 	%p<2>;
	.reg .b32 	%r<6>;
	.reg .b32 	%f<3>;
	.reg .b64 	%rd<5>;

	ld.param.u64 	%rd1, [_Z7kernel2Pfi_param_0];
	ld.param.u32 	%r2, [_Z7kernel2Pfi_param_1];
	mov.u32 	%r3, %ctaid.x;
	mov.u32 	%r4, %ntid.x;
	mov.u32 	%r5, %tid.x;
	mad.lo.s32 	%r1, %r3, %r4, %r5;
	setp.ge.s32 	%p1, %r1, %r2;
	@%p1 bra 	$L__BB1_2;
	cvta.to.global.u64 	%rd2, %rd1;
	mul.wide.s32 	%rd3, %r1, 4;
	add.s64 	%rd4, %rd2, %rd3;
	ld.global.f32 	%f1, [%rd4];
	fma.rn.f32 	%f2, %f1, 0f40000000, 0f3F800000;
	st.global.f32 	[%rd4], %f2;
$L__BB1_2:
	ret;

}


// ===== COMPILED SASS (sm_100) =====

	.target	sm_100

	.elftype	@"ET_EXEC"


//--------------------- .note.nv.tkinfo           --------------------------
	.section	.note.nv.tkinfo,"",@"SHT_NOTE"
	.sectionflags	@"SHF_NOTE_NV_TKINFO"
	.tkinfo
        /*0018*/ 	.word	0x00000002
        /*0030*/ 	.string	""
        /*0030*/ 	.string	"ptxas"
        /*0030*/ 	.string	"Cuda compilation tools, release 13.0, V13.0.88"
        /*0030*/ 	.string	"Build cuda_13.0.r13.0/compiler.36424714_0"
        /*0030*/ 	.string	"-arch sm_100 -m 64 "



//--------------------- .note.nv.cuinfo           --------------------------
	.section	.note.nv.cuinfo,"",@"SHT_NOTE"
	.sectionflags	@"SHF_NOTE_NV_CUINFO"
        /*0018*/ 	.short	0x0002
        /*001a*/ 	.short	0x0064
        /*001c*/ 	.short	0x0082
	.zero		2


//--------------------- .nv.info                  --------------------------
	.section	.nv.info,"",@"SHT_CUDA_INFO"
	.align	4


	//----- nvinfo : EIATTR_REGCOUNT
	.align		4
        /*0000*/ 	.byte	0x04, 0x2f
        /*0002*/ 	.short	(.L_1 - .L_0)
	.align		4
.L_0:
        /*0004*/ 	.word	index@(_Z7kernel1Pfi)
        /*0008*/ 	.word	0x0000000c


	//----- nvinfo : EIATTR_FRAME_SIZE
	.align		4
.L_1:
        /*000c*/ 	.byte	0x04, 0x11
        /*000e*/ 	.short	(.L_3 - .L_2)
	.align		4
.L_2:
        /*0010*/ 	.word	index@($__internal_0_$__cuda_sm20_sqrt_rn_f32_slowpath)
        /*0014*/ 	.word	0x00000000


	//----- nvinfo : EIATTR_FRAME_SIZE
	.align		4
.L_3:
        /*0018*/ 	.byte	0x04, 0x11
        /*001a*/ 	.short	(.L_5 - .L_4)
	.align		4
.L_4:
        /*001c*/ 	.word	index@(_Z7kernel1Pfi)
        /*0020*/ 	.word	0x00000000


	//----- nvinfo : EIATTR_REGCOUNT
	.align		4
.L_5:
        /*0024*/ 	.byte	0x04, 0x2f
        /*0026*/ 	.short	(.L_7 - .L_6)
	.align		4
.L_6:
        /*0028*/ 	.word	index@(_Z7kernel2Pfi)
        /*002c*/ 	.word	0x00000008


	//----- nvinfo : EIATTR_FRAME_SIZE
	.align		4
.L_7:
        /*0030*/ 	.byte	0x04, 0x11
        /*0032*/ 	.short	(.L_9 - .L_8)
	.align		4
.L_8:
        /*0034*/ 	.word	index@(_Z7kernel2Pfi)
        /*0038*/ 	.word	0x00000000


	//----- nvinfo : EIATTR_MIN_STACK_SIZE
	.align		4
.L_9:
        /*003c*/ 	.byte	0x04, 0x12
        /*003e*/ 	.short	(.L_11 - .L_10)
	.align		4
.L_10:
        /*0040*/ 	.word	index@(_Z7kernel2Pfi)
        /*0044*/ 	.word	0x00000000


	//----- nvinfo : EIATTR_MIN_STACK_SIZE
	.align		4
.L_11:
        /*0048*/ 	.byte	0x04, 0x12
        /*004a*/ 	.short	(.L_13 - .L_12)
	.align		4
.L_12:
        /*004c*/ 	.word	index@(_Z7kernel1Pfi)
        /*0050*/ 	.word	0x00000000
.L_13:


//--------------------- .nv.compat                --------------------------
	.section	.nv.compat,"",@"SHT_CUDA_COMPAT_INFO"
	.align	4
        /*0000*/ 	.byte	0x02, 0x09, 0x00, 0x00, 0x02, 0x02, 0x01, 0x00, 0x02, 0x05, 0x05, 0x00, 0x03, 0x07, 0x01, 0x01
        /*0010*/ 	.byte	0x02, 0x03, 0x00, 0x00, 0x02, 0x06, 0x01, 0x00, 0x04, 0x0b, 0x08, 0x00, 0x01, 0x00, 0x00, 0x00
        /*0020*/ 	.byte	0x00, 0x00, 0x00, 0x00


//--------------------- .nv.info._Z7kernel2Pfi    --------------------------
	.section	.nv.info._Z7kernel2Pfi,"",@"SHT_CUDA_INFO"
	.sectionflags	@""
	.align	4


	//----- nvinfo : EIATTR_CUDA_API_VERSION
	.align		4
        /*0000*/ 	.byte	0x04, 0x37
        /*0002*/ 	.short	(.L_15 - .L_14)
.L_14:
        /*0004*/ 	.word	0x00000082


	//----- nvinfo : EIATTR_KPARAM_INFO
	.align		4
.L_15:
        /*0008*/ 	.byte	0x04, 0x17
        /*000a*/ 	.short	(.L_17 - .L_16)
.L_16:
        /*000c*/ 	.word	0x00000000
        /*0010*/ 	.short	0x0001
        /*0012*/ 	.short	0x0008
        /*0014*/ 	.byte	0x00, 0xf0, 0x11, 0x00


	//----- nvinfo : EIATTR_KPARAM_INFO
	.align		4
.L_17:
        /*0018*/ 	.byte	0x04, 0x17
        /*001a*/ 	.short	(.L_19 - .L_18)
.L_18:
        /*001c*/ 	.word	0x00000000
        /*0020*/ 	.short	0x0000
        /*0022*/ 	.short	0x0000
        /*0024*/ 	.byte	0x00, 0xf5, 0x21, 0x00


	//----- nvinfo : EIATTR_SPARSE_MMA_MASK
	.align		4
.L_19:
        /*0028*/ 	.byte	0x03, 0x50
        /*002a*/ 	.short	0x0000


	//----- nvinfo : EIATTR_MAXREG_COUNT
	.align		4
        /*002c*/ 	.byte	0x03, 0x1b
        /*002e*/ 	.short	0x00ff


	//----- nvinfo : EIATTR_MERCURY_ISA_VERSION
	.align		4
        /*0030*/ 	.byte	0x03, 0x5f
        /*0032*/ 	.short	0x0101


	//----- nvinfo : EIATTR_VRC_CTA_INIT_COUNT
	.align		4
        /*0034*/ 	.byte	0x02, 0x4a
	.zero		1
	.zero		1


	//----- nvinfo : EIATTR_EXIT_INSTR_OFFSETS
	.align		4
        /*0038*/ 	.byte	0x04, 0x1c
        /*003a*/ 	.short	(.L_21 - .L_20)


	//   ....[0]....
.L_20:
        /*003c*/ 	.word	0x00000070


	//   ....[1]....
        /*0040*/ 	.word	0x000000f0


	//----- nvinfo : EIATTR_CBANK_PARAM_SIZE
	.align		4
.L_21:
        /*0044*/ 	.byte	0x03, 0x19
        /*0046*/ 	.short	0x000c


	//----- nvinfo : EIATTR_PARAM_CBANK
	.align		4
        /*0048*/ 	.byte	0x04, 0x0a
        /*004a*/ 	.short	(.L_23 - .L_22)
	.align		4
.L_22:
        /*004c*/ 	.word	index@(.nv.constant0._Z7kernel2Pfi)
        /*0050*/ 	.short	0x0380
        /*0052*/ 	.short	0x000c


	//----- nvinfo : EIATTR_SW_WAR
	.align		4
.L_23:
        /*0054*/ 	.byte	0x04, 0x36
        /*0056*/ 	.short	(.L_25 - .L_24)
.L_24:
        /*0058*/ 	.word	0x00000008
.L_25:


//--------------------- .nv.info._Z7kernel1Pfi    --------------------------
	.section	.nv.info._Z7kernel1Pfi,"",@"SHT_CUDA_INFO"
	.sectionflags	@""
	.align	4


	//----- nvinfo : EIATTR_CUDA_API_VERSION
	.align		4
        /*0000*/ 	.byte	0x04, 0x37
        /*0002*/ 	.short	(.L_27 - .L_26)
.L_26:
        /*0004*/ 	.word	0x00000082


	//----- nvinfo : EIATTR_KPARAM_INFO
	.align		4
.L_27:
        /*0008*/ 	.byte	0x04, 0x17
        /*000a*/ 	.short	(.L_29 - .L_28)
.L_28:
        /*000c*/ 	.word	0x00000000
        /*0010*/ 	.short	0x0001
        /*0012*/ 	.short	0x0008
        /*0014*/ 	.byte	0x00, 0xf0, 0x11, 0x00


	//----- nvinfo : EIATTR_KPARAM_INFO
	.align		4
.L_29:
        /*0018*/ 	.byte	0x04, 0x17
        /*001a*/ 	.short	(.L_31 - .L_30)
.L_30:
        /*001c*/ 	.word	0x00000000
        /*0020*/ 	.short	0x0000
        /*0022*/ 	.short	0x0000
        /*0024*/ 	.byte	0x00, 0xf5, 0x21, 0x00


	//----- nvinfo : EIATTR_SPARSE_MMA_MASK
	.align		4
.L_31:
        /*0028*/ 	.byte	0x03, 0x50
        /*002a*/ 	.short	0x0000


	//----- nvinfo : EIATTR_MAXREG_COUNT
	.align		4
        /*002c*/ 	.byte	0x03, 0x1b
        /*002e*/ 	.short	0x00ff


	//----- nvinfo : EIATTR_MERCURY_ISA_VERSION
	.align		4
        /*0030*/ 	.byte	0x03, 0x5f
        /*0032*/ 	.short	0x0101


	//----- nvinfo : EIATTR_VRC_CTA_INIT_COUNT
	.align		4
        /*0034*/ 	.byte	0x02, 0x4a
	.zero		1
	.zero		1


	//----- nvinfo : EIATTR_EXIT_INSTR_OFFSETS
	.align		4
        /*0038*/ 	.byte	0x04, 0x1c
        /*003a*/ 	.short	(.L_33 - .L_32)


	//   ....[0]....
.L_32:
        /*003c*/ 	.word	0x00000070


	//   ....[1]....
        /*0040*/ 	.word	0x00002fa0


	//----- nvinfo : EIATTR_CRS_STACK_SIZE
	.align		4
.L_33:
        /*0044*/ 	.byte	0x04, 0x1e
        /*0046*/ 	.short	(.L_35 - .L_34)
.L_34:
        /*0048*/ 	.word	0x00000000


	//----- nvinfo : EIATTR_CBANK_PARAM_SIZE
	.align		4
.L_35:
        /*004c*/ 	.byte	0x03, 0x19
        /*004e*/ 	.short	0x000c


	//----- nvinfo : EIATTR_PARAM_CBANK
	.align		4
        /*0050*/ 	.byte	0x04, 0x0a
        /*0052*/ 	.short	(.L_37 - .L_36)
	.align		4
.L_36:
        /*0054*/ 	.word	index@(.nv.constant0._Z7kernel1Pfi)
        /*0058*/ 	.short	0x0380
        /*005a*/ 	.short	0x000c


	//----- nvinfo : EIATTR_SW_WAR
	.align		4
.L_37:
        /*005c*/ 	.byte	0x04, 0x36
        /*005e*/ 	.short	(.L_39 - .L_38)
.L_38:
        /*0060*/ 	.word	0x00000008
.L_39:


//--------------------- .nv.callgraph             --------------------------
	.section	.nv.callgraph,"",@"SHT_CUDA_CALLGRAPH"
	.align	4
	.sectionentsize	8
	.align		4
        /*0000*/ 	.word	0x00000000
	.align		4
        /*0004*/ 	.word	0xffffffff
	.align		4
        /*0008*/ 	.word	0x00000000
	.align		4
        /*000c*/ 	.word	0xfffffffe
	.align		4
        /*0010*/ 	.word	0x00000000
	.align		4
        /*0014*/ 	.word	0xfffffffd
	.align		4
        /*0018*/ 	.word	0x00000000
	.align		4
        /*001c*/ 	.word	0xfffffffc


//--------------------- .text._Z7kernel2Pfi       --------------------------
	.section	.text._Z7kernel2Pfi,"ax",@progbits
	.align	128
        .global         _Z7kernel2Pfi
        .type           _Z7kernel2Pfi,@function
        .size           _Z7kernel2Pfi,(.L_x_154 - _Z7kernel2Pfi)
        .other          _Z7kernel2Pfi,@"STO_CUDA_ENTRY STV_DEFAULT"
_Z7kernel2Pfi:
.text._Z7kernel2Pfi:
[----:B------:R-:W-:Y:S01]  /*0000*/  LDC R1, c[0x0][0x37c] ;  /* 0x0000df00ff017b82 */ /* 0x000fe20000000800 */
[----:B------:R-:W0:Y:S07]  /*0010*/  S2R R0, SR_TID.X ;  /* 0x0000000000007919 */ /* 0x000e2e0000002100 */
[----:B------:R-:W0:Y:S01]  /*0020*/  S2UR UR4, SR_CTAID.X ;  /* 0x00000000000479c3 */ /* 0x000e220000002500 */
[----:B------:R-:W1:Y:S07]  /*0030*/  LDCU UR5, c[0x0][0x388] ;  /* 0x00007100ff0577ac */ /* 0x000e6e0008000800 */
[----:B------:R-:W0:Y:S02]  /*0040*/  LDC R5, c[0x0][0x360] ;  /* 0x0000d800ff057b82 */ /* 0x000e240000000800 */
[----:B0-----:R-:W-:-:S05]  /*0050*/  IMAD R5, R5, UR4, R0 ;  /* 0x0000000405057c24 */ /* 0x001fca000f8e0200 */
[----:B-1----:R-:W-:-:S13]  /*0060*/  ISETP.GE.AND P0, PT, R5, UR5, PT ;  /* 0x0000000505007c0c */ /* 0x002fda000bf06270 */
[----:B------:R-:W-:Y:S05]  /*0070*/  @P0 EXIT ;  /* 0x000000000000094d */ /* 0x000fea0003800000 */
[----:B------:R-:W0:Y:S01]  /*0080*/  LDC.64 R2, c[0x0][0x380] ;  /* 0x0000e000ff027b82 */ /* 0x000e220000000a00 */
[----:B------:R-:W1:Y:S01]  /*0090*/  LDCU.64 UR4, c[0x0][0x358] ;  /* 0x00006b00ff0477ac */ /* 0x000e620008000a00 */
[----:B0-----:R-:W-:-:S05]  /*00a0*/  IMAD.WIDE R2, R5, 0x4, R2 ;  /* 0x0000000405027825 */ /* 0x001fca00078e0202 */
[----:B-1----:R-:W2:Y:S01]  /*00b0*/  LDG.E R0, desc[UR4][R2.64] ;  /* 0x0000000402007981 */ /* 0x002ea2000c1e1900 */
[----:B------:R-:W-:-:S05]  /*00c0*/  HFMA2 R5, -RZ, RZ, 2, 0 ;  /* 0x40000000ff057431 */ /* 0x000fca00000001ff */
[----:B--2---:R-:W-:-:S05]  /*00d0*/  FFMA R5, R0, R5, 1 ;  /* 0x3f80000000057423 */ /* 0x004fca0000000005 */
[----:B------:R-:W-:Y:S01]  /*00e0*/  STG.E desc[UR4][R2.64], R5 ;  /* 0x0000000502007986 */ /* 0x000fe2000c101904 */
[----:B------:R-:W-:Y:S05]  /*00f0*/  EXIT ;  /* 0x000000000000794d */ /* 0x000fea0003800000 */
.L_x_0:
[----:B------:R-:W-:-:S00]  /*0100*/  BRA `(.L_x_0) ;  /* 0xfffffffc00fc7947 */ /* 0x000fc0000383ffff */
[----:B------:R-:W-:-:S00]  /*0110*/  NOP ;  /* 0x0000000000007918 */ /* 0x000fc00000000000 */
        /* <DEDUP_REMOVED lines=14> */
.L_x_154:


//--------------------- .text._Z7kernel1Pfi       --------------------------
	.section	.text._Z7kernel1Pfi,"ax",@progbits
	.align	128
        .global         _Z7kernel1Pfi
        .type           _Z7kernel1Pfi,@function
        .size           _Z7kernel1Pfi,(.L_x_153 - _Z7kernel1Pfi)
        .other          _Z7kernel1Pfi,@"STO_CUDA_ENTRY STV_DEFAULT"
_Z7kernel1Pfi:
.text._Z7kernel1Pfi:
        /* <DEDUP_REMOVED lines=12> */
[----:B------:R-:W-:Y:S01]  /*00c0*/  BSSY.RECONVERGENT B0, `(.L_x_1) ;  /* 0x000000d000007945 */ /* 0x000fe20003800200 */
[----:B--2---:R-:W-:-:S04]  /*00d0*/  FADD R0, R0, 1 ;  /* 0x3f80000000007421 */ /* 0x004fc80000000000 */
[----:B------:R0:W1:Y:S01]  /*00e0*/  MUFU.RSQ R5, R0 ;  /* 0x0000000000057308 */ /* 0x0000620000001400 */
[----:B------:R-:W-:-:S04]  /*00f0*/  IADD3 R4, PT, PT, R0, -0xd000000, RZ ;  /* 0xf300000000047810 */ /* 0x000fc80007ffe0ff */
[----:B------:R-:W-:-:S13]  /*0100*/  ISETP.GT.U32.AND P0, PT, R4, 0x727fffff, PT ;  /* 0x727fffff0400780c */ /* 0x000fda0003f04070 */
[----:B01----:R-:W-:Y:S05]  /*0110*/  @!P0 BRA `(.L_x_2) ;  /* 0x00000000000c8947 */ /* 0x003fea0003800000 */
[----:B------:R-:W-:-:S07]  /*0120*/  MOV R9, 0x140 ;  /* 0x0000014000097802 */ /* 0x000fce0000000f00 */
[----:B------:R-:W-:Y:S05]  /*0130*/  CALL.REL.NOINC `($__internal_0_$__cuda_sm20_sqrt_rn_f32_slowpath) ;  /* 0x0000002c009c7944 */ /* 0x000fea0003c00000 */
[----:B------:R-:W-:Y:S05]  /*0140*/  BRA `(.L_x_3) ;  /* 0x0000000000107947 */ /* 0x000fea0003800000 */
.L_x_2:
[----:B------:R-:W-:Y:S01]  /*0150*/  FMUL.FTZ R7, R0, R5 ;  /* 0x0000000500077220 */ /* 0x000fe20000410000 */
[----:B------:R-:W-:-:S03]  /*0160*/  FMUL.FTZ R5, R5, 0.5 ;  /* 0x3f00000005057820 */ /* 0x000fc60000410000 */
[----:B------:R-:W-:-:S04]  /*0170*/  FFMA R0, -R7, R7, R0 ;  /* 0x0000000707007223 */ /* 0x000fc80000000100 */
[----:B------:R-:W-:-:S07]  /*0180*/  FFMA R0, R0, R5, R7 ;  /* 0x0000000500007223 */ /* 0x000fce0000000007 */
.L_x_3:
[----:B------:R-:W-:Y:S05]  /*0190*/  BSYNC.RECONVERGENT B0 ;  /* 0x0000000000007941 */ /* 0x000fea0003800200 */
.L_x_1:
[----:B------:R-:W-:Y:S01]  /*01a0*/  FADD R5, R0, 1 ;  /* 0x3f80000000057421 */ /* 0x000fe20000000000 */
[----:B------:R-:W-:Y:S03]  /*01b0*/  BSSY.RECONVERGENT B0, `(.L_x_4) ;  /* 0x000000d000007945 */ /* 0x000fe60003800200 */
[----:B------:R0:W1:Y:S01]  /*01c0*/  MUFU.RSQ R4, R5 ;  /* 0x0000000500047308 */ /* 0x0000620000001400 */
[----:B------:R-:W-:-:S04]  /*01d0*/  IADD3 R0, PT, PT, R5, -0xd000000, RZ ;  /* 0xf300000005007810 */ /* 0x000fc80007ffe0ff */
[----:B------:R-:W-:-:S13]  /*01e0*/  ISETP.GT.U32.AND P0, PT, R0, 0x727fffff, PT ;  /* 0x727fffff0000780c */ /* 0x000fda0003f04070 */
[----:B01----:R-:W-:Y:S05]  /*01f0*/  @!P0 BRA `(.L_x_5) ;  /* 0x0000000000108947 */ /* 0x003fea0003800000 */
[----:B------:R-:W-:Y:S02]  /*0200*/  MOV R0, R5 ;  /* 0x0000000500007202 */ /* 0x000fe40000000f00 */
[----:B------:R-:W-:-:S07]  /*0210*/  MOV R9, 0x230 ;  /* 0x0000023000097802 */ /* 0x000fce0000000f00 */
[----:B------:R-:W-:Y:S05]  /*0220*/  CALL.REL.NOINC `($__internal_0_$__cuda_sm20_sqrt_rn_f32_slowpath) ;  /* 0x0000002c00607944 */ /* 0x000fea0003c00000 */
[----:B------:R-:W-:Y:S05]  /*0230*/  BRA `(.L_x_6) ;  /* 0x0000000000107947 */ /* 0x000fea0003800000 */
.L_x_5:
[----:B------:R-:W-:Y:S01]  /*0240*/  FMUL.FTZ R0, R5, R4 ;  /* 0x0000000405007220 */ /* 0x000fe20000410000 */
[----:B------:R-:W-:-:S03]  /*0250*/  FMUL.FTZ R4, R4, 0.5 ;  /* 0x3f00000004047820 */ /* 0x000fc60000410000 */
[----:B------:R-:W-:-:S04]  /*0260*/  FFMA R5, -R0, R0, R5 ;  /* 0x0000000000057223 */ /* 0x000fc80000000105 */
[----:B------:R-:W-:-:S07]  /*0270*/  FFMA R0, R5, R4, R0 ;  /* 0x0000000405007223 */ /* 0x000fce0000000000 */
.L_x_6:
[----:B------:R-:W-:Y:S05]  /*0280*/  BSYNC.RECONVERGENT B0 ;  /* 0x0000000000007941 */ /* 0x000fea0003800200 */
.L_x_4:
        /* <DEDUP_REMOVED lines=10> */
.L_x_8:
[----:B------:R-:W-:Y:S01]  /*0330*/  FMUL.FTZ R0, R5, R4 ;  /* 0x0000000405007220 */ /* 0x000fe20000410000 */
[----:B------:R-:W-:-:S03]  /*0340*/  FMUL.FTZ R4, R4, 0.5 ;  /* 0x3f00000004047820 */ /* 0x000fc60000410000 */
[----:B------:R-:W-:-:S04]  /*0350*/  FFMA R5, -R0, R0, R5 ;  /* 0x0000000000057223 */ /* 0x000fc80000000105 */
[----:B------:R-:W-:-:S07]  /*0360*/  FFMA R0, R5, R4, R0 ;  /* 0x0000000405007223 */ /* 0x000fce0000000000 */
.L_x_9:
[----:B------:R-:W-:Y:S05]  /*0370*/  BSYNC.RECONVERGENT B0 ;  /* 0x0000000000007941 */ /* 0x000fea0003800200 */
.L_x_7:
        /* <DEDUP_REMOVED lines=10> */
.L_x_11:
[----:B------:R-:W-:Y:S01]  /*0420*/  FMUL.FTZ R0, R5, R4 ;  /* 0x0000000405007220 */ /* 0x000fe20000410000 */
[----:B------:R-:W-:-:S03]  /*0430*/  FMUL.FTZ R4, R4, 0.5 ;  /* 0x3f00000004047820 */ /* 0x000fc60000410000 */
[----:B------:R-:W-:-:S04]  /*0440*/  FFMA R5, -R0, R0, R5 ;  /* 0x0000000000057223 */ /* 0x000fc80000000105 */
[----:B------:R-:W-:-:S07]  /*0450*/  FFMA R0, R5, R4, R0 ;  /* 0x0000000405007223 */ /* 0x000fce0000000000 */
.L_x_12:
[----:B------:R-:W-:Y:S05]  /*0460*/  BSYNC.RECONVERGENT B0 ;  /* 0x0000000000007941 */ /* 0x000fea0003800200 */
.L_x_10:
        /* <DEDUP_REMOVED lines=10> */
.L_x_14:
[----:B------:R-:W-:Y:S01]  /*0510*/  FMUL.FTZ R0, R5, R4 ;  /* 0x0000000405007220 */ /* 0x000fe20000410000 */
[----:B------:R-:W-:-:S03]  /*0520*/  FMUL.FTZ R4, R4, 0.5 ;  /* 0x3f00000004047820 */ /* 0x000fc60000410000 */
[----:B------:R-:W-:-:S04]  /*0530*/  FFMA R5, -R0, R0, R5 ;  /* 0x0000000000057223 */ /* 0x000fc80000000105 */
[----:B------:R-:W-:-:S07]  /*0540*/  FFMA R0, R5, R4, R0 ;  /* 0x0000000405007223 */ /* 0x000fce0000000000 */
.L_x_15:
[----:B------:R-:W-:Y:S05]  /*0550*/  BSYNC.RECONVERGENT B0 ;  /* 0x0000000000007941 */ /* 0x000fea0003800200 */
.L_x_13:
        /* <DEDUP_REMOVED lines=10> */
.L_x_17:
[----:B------:R-:W-:Y:S01]  /*0600*/  FMUL.FTZ R0, R5, R4 ;  /* 0x0000000405007220 */ /* 0x000fe20000410000 */
[----:B------:R-:W-:-:S03]  /*0610*/  FMUL.FTZ R4, R4, 0.5 ;  /* 0x3f00000004047820 */ /* 0x000fc60000410000 */
[----:B------:R-:W-:-:S04]  /*0620*/  FFMA R5, -R0, R0, R5 ;  /* 0x0000000000057223 */ /* 0x000fc80000000105 */
[----:B------:R-:W-:-:S07]  /*0630*/  FFMA R0, R5, R4, R0 ;  /* 0x0000000405007223 */ /* 0x000fce0000000000 */
.L_x_18:
[----:B------:R-:W-:Y:S05]  /*0640*/  BSYNC.RECONVERGENT B0 ;  /* 0x0000000000007941 */ /* 0x000fea0003800200 */
.L_x_16:
        /* <DEDUP_REMOVED lines=10> */
.L_x_20:
[----:B------:R-:W-:Y:S01]  /*06f0*/  FMUL.FTZ R0, R5, R4 ;  /* 0x0000000405007220 */ /* 0x000fe20000410000 */
[----:B------:R-:W-:-:S03]  /*0700*/  FMUL.FTZ R4, R4, 0.5 ;  /* 0x3f00000004047820 */ /* 0x000fc60000410000 */
[----:B------:R-:W-:-:S04]  /*0710*/  FFMA R5, -R0, R0, R5 ;  /* 0x0000000000057223 */ /* 0x000fc80000000105 */
[----:B------:R-:W-:-:S07]  /*0720*/  FFMA R0, R5, R4, R0 ;  /* 0x0000000405007223 */ /* 0x000fce0000000000 */
.L_x_21:
[----:B------:R-:W-:Y:S05]  /*0730*/  BSYNC.RECONVERGENT B0 ;  /* 0x0000000000007941 */ /* 0x000fea0003800200 */
.L_x_19:
        /* <DEDUP_REMOVED lines=10> */
.L_x_23:
[----:B------:R-:W-:Y:S01]  /*07e0*/  FMUL.FTZ R0, R5, R4 ;  /* 0x0000000405007220 */ /* 0x000fe20000410000 */
[----:B------:R-:W-:-:S03]  /*07f0*/  FMUL.FTZ R4, R4, 0.5 ;  /* 0x3f00000004047820 */ /* 0x000fc60000410000 */
[----:B------:R-:W-:-:S04]  /*0800*/  FFMA R5, -R0, R0, R5 ;  /* 0x0000000000057223 */ /* 0x000fc80000000105 */
[----:B------:R-:W-:-:S07]  /*0810*/  FFMA R0, R5, R4, R0 ;  /* 0x0000000405007223 */ /* 0x000fce0000000000 */
.L_x_24:
[----:B------:R-:W-:Y:S05]  /*0820*/  BSYNC.RECONVERGENT B0 ;  /* 0x0000000000007941 */ /* 0x000fea0003800200 */
.L_x_22:
        /* <DEDUP_REMOVED lines=10> */
.L_x_26:
[----:B------:R-:W-:Y:S01]  /*08d0*/  FMUL.FTZ R0, R5, R4 ;  /* 0x0000000405007220 */ /* 0x000fe20000410000 */
[----:B------:R-:W-:-:S03]  /*08e0*/  FMUL.FTZ R4, R4, 0.5 ;  /* 0x3f00000004047820 */ /* 0x000fc60000410000 */
[----:B------:R-:W-:-:S04]  /*08f0*/  FFMA R5, -R0, R0, R5 ;  /* 0x0000000000057223 */ /* 0x000fc80000000105 */
[----:B------:R-:W-:-:S07]  /*0900*/  FFMA R0, R5, R4, R0 ;  /* 0x0000000405007223 */ /* 0x000fce0000000000 */
.L_x_27:
[----:B------:R-:W-:Y:S05]  /*0910*/  BSYNC.RECONVERGENT B0 ;  /* 0x0000000000007941 */ /* 0x000fea0003800200 */
.L_x_25:
        /* <DEDUP_REMOVED lines=10> */
.L_x_29:
[----:B------:R-:W-:Y:S01]  /*09c0*/  FMUL.FTZ R0, R5, R4 ;  /* 0x0000000405007220 */ /* 0x000fe20000410000 */
[----:B------:R-:W-:-:S03]  /*09d0*/  FMUL.FTZ R4, R4, 0.5 ;  /* 0x3f00000004047820 */ /* 0x000fc60000410000 */
[----:B------:R-:W-:-:S04]  /*09e0*/  FFMA R5, -R0, R0, R5 ;  /* 0x0000000000057223 */ /* 0x000fc80000000105 */
[----:B------:R-:W-:-:S07]  /*09f0*/  FFMA R0, R5, R4, R0 ;  /* 0x0000000405007223 */ /* 0x000fce0000000000 */
.L_x_30:
[----:B------:R-:W-:Y:S05]  /*0a00*/  BSYNC.RECONVERGENT B0 ;  /* 0x0000000000007941 */ /* 0x000fea0003800200 */
.L_x_28:
        /* <DEDUP_REMOVED lines=10> */
.L_x_32:
[----:B------:R-:W-:Y:S01]  /*0ab0*/  FMUL.FTZ R0, R5, R4 ;  /* 0x0000000405007220 */ /* 0x000fe20000410000 */
[----:B------:R-:W-:-:S03]  /*0ac0*/  FMUL.FTZ R4, R4, 0.5 ;  /* 0x3f00000004047820 */ /* 0x000fc60000410000 */
[----:B------:R-:W-:-:S04]  /*0ad0*/  FFMA R5, -R0, R0, R5 ;  /* 0x0000000000057223 */ /* 0x000fc80000000105 */
[----:B------:R-:W-:-:S07]  /*0ae0*/  FFMA R0, R5, R4, R0 ;  /* 0x0000000405007223 */ /* 0x000fce0000000000 */
.L_x_33:
[----:B------:R-:W-:Y:S05]  /*0af0*/  BSYNC.RECONVERGENT B0 ;  /* 0x0000000000007941 */ /* 0x000fea0003800200 */
.L_x_31:
        /* <DEDUP_REMOVED lines=10> */
.L_x_35:
[----:B------:R-:W-:Y:S01]  /*0ba0*/  FMUL.FTZ R0, R5, R4 ;  /* 0x0000000405007220 */ /* 0x000fe20000410000 */
[----:B------:R-:W-:-:S03]  /*0bb0*/  FMUL.FTZ R4, R4, 0.5 ;  /* 0x3f00000004047820 */ /* 0x000fc60000410000 */
[----:B------:R-:W-:-:S04]  /*0bc0*/  FFMA R5, -R0, R0, R5 ;  /* 0x0000000000057223 */ /* 0x000fc80000000105 */
[----:B------:R-:W-:-:S07]  /*0bd0*/  FFMA R0, R5, R4, R0 ;  /* 0x0000000405007223 */ /* 0x000fce0000000000 */
.L_x_36:
[----:B------:R-:W-:Y:S05]  /*0be0*/  BSYNC.RECONVERGENT B0 ;  /* 0x0000000000007941 */ /* 0x000fea0003800200 */
.L_x_34:
        /* <DEDUP_REMOVED lines=10> */
.L_x_38:
[----:B------:R-:W-:Y:S01]  /*0c90*/  FMUL.FTZ R0, R5, R4 ;  /* 0x0000000405007220 */ /* 0x000fe20000410000 */
[----:B------:R-:W-:-:S03]  /*0ca0*/  FMUL.FTZ R4, R4, 0.5 ;  /* 0x3f00000004047820 */ /* 0x000fc60000410000 */
[----:B------:R-:W-:-:S04]  /*0cb0*/  FFMA R5, -R0, R0, R5 ;  /* 0x0000000000057223 */ /* 0x000fc80000000105 */
[----:B------:R-:W-:-:S07]  /*0cc0*/  FFMA R0, R5, R4, R0 ;  /* 0x0000000405007223 */ /* 0x000fce0000000000 */
.L_x_39:
[----:B------:R-:W-:Y:S05]  /*0cd0*/  BSYNC.RECONVERGENT B0 ;  /* 0x0000000000007941 */ /* 0x000fea0003800200 */
.L_x_37:
        /* <DEDUP_REMOVED lines=10> */
.L_x_41:
[----:B------:R-:W-:Y:S01]  /*0d80*/  FMUL.FTZ R0, R5, R4 ;  /* 0x0000000405007220 */ /* 0x000fe20000410000 */
[----:B------:R-:W-:-:S03]  /*0d90*/  FMUL.FTZ R4, R4, 0.5 ;  /* 0x3f00000004047820 */ /* 0x000fc60000410000 */
[----:B------:R-:W-:-:S04]  /*0da0*/  FFMA R5, -R0, R0, R5 ;  /* 0x0000000000057223 */ /* 0x000fc80000000105 */
[----:B------:R-:W-:-:S07]  /*0db0*/  FFMA R0, R5, R4, R0 ;  /* 0x0000000405007223 */ /* 0x000fce0000000000 */
.L_x_42:
[----:B------:R-:W-:Y:S05]  /*0dc0*/  BSYNC.RECONVERGENT B0 ;  /* 0x0000000000007941 */ /* 0x000fea0003800200 */
.L_x_40:
        /* <DEDUP_REMOVED lines=10> */
.L_x_44:
[----:B------:R-:W-:Y:S01]  /*0e70*/  FMUL.FTZ R0, R5, R4 ;  /* 0x0000000405007220 */ /* 0x000fe20000410000 */
[----:B------:R-:W-:-:S03]  /*0e80*/  FMUL.FTZ R4, R4, 0.5 ;  /* 0x3f00000004047820 */ /* 0x000fc60000410000 */
[----:B------:R-:W-:-:S04]  /*0e90*/  FFMA R5, -R0, R0, R5 ;  /* 0x0000000000057223 */ /* 0x000fc80000000105 */
[----:B------:R-:W-:-:S07]  /*0ea0*/  FFMA R0, R5, R4, R0 ;  /* 0x0000000405007223 */ /* 0x000fce0000000000 */
.L_x_45:
[----:B------:R-:W-:Y:S05]  /*0eb0*/  BSYNC.RECONVERGENT B0 ;  /* 0x0000000000007941 */ /* 0x000fea0003800200 */
.L_x_43:
        /* <DEDUP_REMOVED lines=10> */
.L_x_47:
[----:B------:R-:W-:Y:S01]  /*0f60*/  FMUL.FTZ R0, R5, R4 ;  /* 0x0000000405007220 */ /* 0x000fe20000410000 */
[----:B------:R-:W-:-:S03]  /*0f70*/  FMUL.FTZ R4, R4, 0.5 ;  /* 0x3f00000004047820 */ /* 0x000fc60000410000 */
[----:B------:R-:W-:-:S04]  /*0f80*/  FFMA R5, -R0, R0, R5 ;  /* 0x0000000000057223 */ /* 0x000fc80000000105 */
[----:B------:R-:W-:-:S07]  /*0f90*/  FFMA R0, R5, R4, R0 ;  /* 0x0000000405007223 */ /* 0x000fce0000000000 */
.L_x_48:
[----:B------:R-:W-:Y:S05]  /*0fa0*/  BSYNC.RECONVERGENT B0 ;  /* 0x0000000000007941 */ /* 0x000fea0003800200 */
.L_x_46:
        /* <DEDUP_REMOVED lines=10> */
.L_x_50:
[----:B------:R-:W-:Y:S01]  /*1050*/  FMUL.FTZ R0, R5, R4 ;  /* 0x0000000405007220 */ /* 0x000fe20000410000 */
[----:B------:R-:W-:-:S03]  /*1060*/  FMUL.FTZ R4, R4, 0.5 ;  /* 0x3f00000004047820 */ /* 0x000fc60000410000 */
[----:B------:R-:W-:-:S04]  /*1070*/  FFMA R5, -R0, R0, R5 ;  /* 0x0000000000057223 */ /* 0x000fc80000000105 */
[----:B------:R-:W-:-:S07]  /*1080*/  FFMA R0, R5, R4, R0 ;  /* 0x0000000405007223 */ /* 0x000fce0000000000 */
.L_x_51:
[----:B------:R-:W-:Y:S05]  /*1090*/  BSYNC.RECONVERGENT B0 ;  /* 0x0000000000007941 */ /* 0x000fea0003800200 */
.L_x_49:
        /* <DEDUP_REMOVED lines=10> */
.L_x_53:
[----:B------:R-:W-:Y:S01]  /*1140*/  FMUL.FTZ R0, R5, R4 ;  /* 0x0000000405007220 */ /* 0x000fe20000410000 */
[----:B------:R-:W-:-:S03]  /*1150*/  FMUL.FTZ R4, R4, 0.5 ;  /* 0x3f00000004047820 */ /* 0x000fc60000410000 */
[----:B------:R-:W-:-:S04]  /*1160*/  FFMA R5, -R0, R0, R5 ;  /* 0x0000000000057223 */ /* 0x000fc80000000105 */
[----:B------:R-:W-:-:S07]  /*1170*/  FFMA R0, R5, R4, R0 ;  /* 0x0000000405007223 */ /* 0x000fce0000000000 */
.L_x_54:
[----:B------:R-:W-:Y:S05]  /*1180*/  BSYNC.RECONVERGENT B0 ;  /* 0x0000000000007941 */ /* 0x000fea0003800200 */
.L_x_52:
        /* <DEDUP_REMOVED lines=10> */
.L_x_56:
[----:B------:R-:W-:Y:S01]  /*1230*/  FMUL.FTZ R0, R5, R4 ;  /* 0x0000000405007220 */ /* 0x000fe20000410000 */
[----:B------:R-:W-:-:S03]  /*1240*/  FMUL.FTZ R4, R4, 0.5 ;  /* 0x3f00000004047820 */ /* 0x000fc60000410000 */
[----:B------:R-:W-:-:S04]  /*1250*/  FFMA R5, -R0, R0, R5 ;  /* 0x0000000000057223 */ /* 0x000fc80000000105 */
[----:B------:R-:W-:-:S07]  /*1260*/  FFMA R0, R5, R4, R0 ;  /* 0x0000000405007223 */ /* 0x000fce0000000000 */
.L_x_57:
[----:B------:R-:W-:Y:S05]  /*1270*/  BSYNC.RECONVERGENT B0 ;  /* 0x0000000000007941 */ /* 0x000fea0003800200 */
.L_x_55:
        /* <DEDUP_REMOVED lines=10> */
.L_x_59:
[----:B------:R-:W-:Y:S01]  /*1320*/  FMUL.FTZ R0, R5, R4 ;  /* 0x0000000405007220 */ /* 0x000fe20000410000 */
[----:B------:R-:W-:-:S03]  /*1330*/  FMUL.FTZ R4, R4, 0.5 ;  /* 0x3f00000004047820 */ /* 0x000fc60000410000 */
[----:B------:R-:W-:-:S04]  /*1340*/  FFMA R5, -R0, R0, R5 ;  /* 0x0000000000057223 */ /* 0x000fc80000000105 */
[----:B------:R-:W-:-:S07]  /*1350*/  FFMA R0, R5, R4, R0 ;  /* 0x0000000405007223 */ /* 0x000fce0000000000 */
.L_x_60:
[----:B------:R-:W-:Y:S05]  /*1360*/  BSYNC.RECONVERGENT B0 ;  /* 0x0000000000007941 */ /* 0x000fea0003800200 */
.L_x_58:
        /* <DEDUP_REMOVED lines=10> */
.L_x_62:
[----:B------:R-:W-:Y:S01]  /*1410*/  FMUL.FTZ R0, R5, R4 ;  /* 0x0000000405007220 */ /* 0x000fe20000410000 */
[----:B------:R-:W-:-:S03]  /*1420*/  FMUL.FTZ R4, R4, 0.5 ;  /* 0x3f00000004047820 */ /* 0x000fc60000410000 */
[----:B------:R-:W-:-:S04]  /*1430*/  FFMA R5, -R0, R0, R5 ;  /* 0x0000000000057223 */ /* 0x000fc80000000105 */
[----:B------:R-:W-:-:S07]  /*1440*/  FFMA R0, R5, R4, R0 ;  /* 0x0000000405007223 */ /* 0x000fce0000000000 */
.L_x_63:
[----:B------:R-:W-:Y:S05]  /*1450*/  BSYNC.RECONVERGENT B0 ;  /* 0x0000000000007941 */ /* 0x000fea0003800200 */
.L_x_61:
        /* <DEDUP_REMOVED lines=10> */
.L_x_65:
[----:B------:R-:W-:Y:S01]  /*1500*/  FMUL.FTZ R0, R5, R4 ;  /* 0x0000000405007220 */ /* 0x000fe20000410000 */
[----:B------:R-:W-:-:S03]  /*1510*/  FMUL.FTZ R4, R4, 0.5 ;  /* 0x3f00000004047820 */ /* 0x000fc60000410000 */
[----:B------:R-:W-:-:S04]  /*1520*/  FFMA R5, -R0, R0, R5 ;  /* 0x0000000000057223 */ /* 0x000fc80000000105 */
[----:B------:R-:W-:-:S07]  /*1530*/  FFMA R0, R5, R4, R0 ;  /* 0x0000000405007223 */ /* 0x000fce0000000000 */
.L_x_66:
[----:B------:R-:W-:Y:S05]  /*1540*/  BSYNC.RECONVERGENT B0 ;  /* 0x0000000000007941 */ /* 0x000fea0003800200 */
.L_x_64:
        /* <DEDUP_REMOVED lines=10> */
.L_x_68:
[----:B------:R-:W-:Y:S01]  /*15f0*/  FMUL.FTZ R0, R5, R4 ;  /* 0x0000000405007220 */ /* 0x000fe20000410000 */
[----:B------:R-:W-:-:S03]  /*1600*/  FMUL.FTZ R4, R4, 0.5 ;  /* 0x3f00000004047820 */ /* 0x000fc60000410000 */
[----:B------:R-:W-:-:S04]  /*1610*/  FFMA R5, -R0, R0, R5 ;  /* 0x0000000000057223 */ /* 0x000fc80000000105 */
[----:B------:R-:W-:-:S07]  /*1620*/  FFMA R0, R5, R4, R0 ;  /* 0x0000000405007223 */ /* 0x000fce0000000000 */
.L_x_69:
[----:B------:R-:W-:Y:S05]  /*1630*/  BSYNC.RECONVERGENT B0 ;  /* 0x0000000000007941 */ /* 0x000fea0003800200 */
.L_x_67:
        /* <DEDUP_REMOVED lines=10> */
.L_x_71:
[----:B------:R-:W-:Y:S01]  /*16e0*/  FMUL.FTZ R0, R5, R4 ;  /* 0x0000000405007220 */ /* 0x000fe20000410000 */
[----:B------:R-:W-:-:S03]  /*16f0*/  FMUL.FTZ R4, R4, 0.5 ;  /* 0x3f00000004047820 */ /* 0x000fc60000410000 */
[----:B------:R-:W-:-:S04]  /*1700*/  FFMA R5, -R0, R0, R5 ;  /* 0x0000000000057223 */ /* 0x000fc80000000105 */
[----:B------:R-:W-:-:S07]  /*1710*/  FFMA R0, R5, R4, R0 ;  /* 0x0000000405007223 */ /* 0x000fce0000000000 */
.L_x_72:
[----:B------:R-:W-:Y:S05]  /*1720*/  BSYNC.RECONVERGENT B0 ;  /* 0x0000000000007941 */ /* 0x000fea0003800200 */
.L_x_70:
        /* <DEDUP_REMOVED lines=10> */
.L_x_74:
[----:B------:R-:W-:Y:S01]  /*17d0*/  FMUL.FTZ R0, R5, R4 ;  /* 0x0000000405007220 */ /* 0x000fe20000410000 */
[----:B------:R-:W-:-:S03]  /*17e0*/  FMUL.FTZ R4, R4, 0.5 ;  /* 0x3f00000004047820 */ /* 0x000fc60000410000 */
[----:B------:R-:W-:-:S04]  /*17f0*/  FFMA R5, -R0, R0, R5 ;  /* 0x0000000000057223 */ /* 0x000fc80000000105 */
[----:B------:R-:W-:-:S07]  /*1800*/  FFMA R0, R5, R4, R0 ;  /* 0x0000000405007223 */ /* 0x000fce0000000000 */
.L_x_75:
[----:B------:R-:W-:Y:S05]  /*1810*/  BSYNC.RECONVERGENT B0 ;  /* 0x0000000000007941 */ /* 0x000fea0003800200 */
.L_x_73:
        /* <DEDUP_REMOVED lines=10> */
.L_x_77:
[----:B------:R-:W-:Y:S01]  /*18c0*/  FMUL.FTZ R0, R5, R4 ;  /* 0x0000000405007220 */ /* 0x000fe20000410000 */
[----:B------:R-:W-:-:S03]  /*18d0*/  FMUL.FTZ R4, R4, 0.5 ;  /* 0x3f00000004047820 */ /* 0x000fc60000410000 */
[----:B------:R-:W-:-:S04]  /*18e0*/  FFMA R5, -R0, R0, R5 ;  /* 0x0000000000057223 */ /* 0x000fc80000000105 */
[----:B------:R-:W-:-:S07]  /*18f0*/  FFMA R0, R5, R4, R0 ;  /* 0x0000000405007223 */ /* 0x000fce0000000000 */
.L_x_78:
[----:B------:R-:W-:Y:S05]  /*1900*/  BSYNC.RECONVERGENT B0 ;  /* 0x0000000000007941 */ /* 0x000fea0003800200 */
.L_x_76:
        /* <DEDUP_REMOVED lines=10> */
.L_x_80:
[----:B------:R-:W-:Y:S01]  /*19b0*/  FMUL.FTZ R0, R5, R4 ;  /* 0x0000000405007220 */ /* 0x000fe20000410000 */
[----:B------:R-:W-:-:S03]  /*19c0*/  FMUL.FTZ R4, R4, 0.5 ;  /* 0x3f00000004047820 */ /* 0x000fc60000410000 */
[----:B------:R-:W-:-:S04]  /*19d0*/  FFMA R5, -R0, R0, R5 ;  /* 0x0000000000057223 */ /* 0x000fc80000000105 */
[----:B------:R-:W-:-:S07]  /*19e0*/  FFMA R0, R5, R4, R0 ;  /* 0x0000000405007223 */ /* 0x000fce0000000000 */
.L_x_81:
[----:B------:R-:W-:Y:S05]  /*19f0*/  BSYNC.RECONVERGENT B0 ;  /* 0x0000000000007941 */ /* 0x000fea0003800200 */
.L_x_79:
        /* <DEDUP_REMOVED lines=10> */
.L_x_83:
[----:B------:R-:W-:Y:S01]  /*1aa0*/  FMUL.FTZ R0, R5, R4 ;  /* 0x0000000405007220 */ /* 0x000fe20000410000 */
[----:B------:R-:W-:-:S03]  /*1ab0*/  FMUL.FTZ R4, R4, 0.5 ;  /* 0x3f00000004047820 */ /* 0x000fc60000410000 */
[----:B------:R-:W-:-:S04]  /*1ac0*/  FFMA R5, -R0, R0, R5 ;  /* 0x0000000000057223 */ /* 0x000fc80000000105 */
[----:B------:R-:W-:-:S07]  /*1ad0*/  FFMA R0, R5, R4, R0 ;  /* 0x0000000405007223 */ /* 0x000fce0000000000 */
.L_x_84:
[----:B------:R-:W-:Y:S05]  /*1ae0*/  BSYNC.RECONVERGENT B0 ;  /* 0x0000000000007941 */ /* 0x000fea0003800200 */
.L_x_82:
        /* <DEDUP_REMOVED lines=10> */
.L_x_86:
[----:B------:R-:W-:Y:S01]  /*1b90*/  FMUL.FTZ R0, R5, R4 ;  /* 0x0000000405007220 */ /* 0x000fe20000410000 */
[----:B------:R-:W-:-:S03]  /*1ba0*/  FMUL.FTZ R4, R4, 0.5 ;  /* 0x3f00000004047820 */ /* 0x000fc60000410000 */
[----:B------:R-:W-:-:S04]  /*1bb0*/  FFMA R5, -R0, R0, R5 ;  /* 0x0000000000057223 */ /* 0x000fc80000000105 */
[----:B------:R-:W-:-:S07]  /*1bc0*/  FFMA R0, R5, R4, R0 ;  /* 0x0000000405007223 */ /* 0x000fce0000000000 */
.L_x_87:
[----:B------:R-:W-:Y:S05]  /*1bd0*/  BSYNC.RECONVERGENT B0 ;  /* 0x0000000000007941 */ /* 0x000fea0003800200 */
.L_x_85:
        /* <DEDUP_REMOVED lines=10> */
.L_x_89:
[----:B------:R-:W-:Y:S01]  /*1c80*/  FMUL.FTZ R0, R5, R4 ;  /* 0x0000000405007220 */ /* 0x000fe20000410000 */
[----:B------:R-:W-:-:S03]  /*1c90*/  FMUL.FTZ R4, R4, 0.5 ;  /* 0x3f00000004047820 */ /* 0x000fc60000410000 */
[----:B------:R-:W-:-:S04]  /*1ca0*/  FFMA R5, -R0, R0, R5 ;  /* 0x0000000000057223 */ /* 0x000fc80000000105 */
[----:B------:R-:W-:-:S07]  /*1cb0*/  FFMA R0, R5, R4, R0 ;  /* 0x0000000405007223 */ /* 0x000fce0000000000 */
.L_x_90:
[----:B------:R-:W-:Y:S05]  /*1cc0*/  BSYNC.RECONVERGENT B0 ;  /* 0x0000000000007941 */ /* 0x000fea0003800200 */
.L_x_88:
        /* <DEDUP_REMOVED lines=10> */
.L_x_92:
[----:B------:R-:W-:Y:S01]  /*1d70*/  FMUL.FTZ R0, R5, R4 ;  /* 0x0000000405007220 */ /* 0x000fe20000410000 */
[----:B------:R-:W-:-:S03]  /*1d80*/  FMUL.FTZ R4, R4, 0.5 ;  /* 0x3f00000004047820 */ /* 0x000fc60000410000 */
[----:B------:R-:W-:-:S04]  /*1d90*/  FFMA R5, -R0, R0, R5 ;  /* 0x0000000000057223 */ /* 0x000fc80000000105 */
[----:B------:R-:W-:-:S07]  /*1da0*/  FFMA R0, R5, R4, R0 ;  /* 0x0000000405007223 */ /* 0x000fce0000000000 */
.L_x_93:
[----:B------:R-:W-:Y:S05]  /*1db0*/  BSYNC.RECONVERGENT B0 ;  /* 0x0000000000007941 */ /* 0x000fea0003800200 */
.L_x_91:
        /* <DEDUP_REMOVED lines=10> */
.L_x_95:
[----:B------:R-:W-:Y:S01]  /*1e60*/  FMUL.FTZ R0, R5, R4 ;  /* 0x0000000405007220 */ /* 0x000fe20000410000 */
[----:B------:R-:W-:-:S03]  /*1e70*/  FMUL.FTZ R4, R4, 0.5 ;  /* 0x3f00000004047820 */ /* 0x000fc60000410000 */
[----:B------:R-:W-:-:S04]  /*1e80*/  FFMA R5, -R0, R0, R5 ;  /* 0x0000000000057223 */ /* 0x000fc80000000105 */
[----:B------:R-:W-:-:S07]  /*1e90*/  FFMA R0, R5, R4, R0 ;  /* 0x0000000405007223 */ /* 0x000fce0000000000 */
.L_x_96:
[----:B------:R-:W-:Y:S05]  /*1ea0*/  BSYNC.RECONVERGENT B0 ;  /* 0x0000000000007941 */ /* 0x000fea0003800200 */
.L_x_94:
        /* <DEDUP_REMOVED lines=10> */
.L_x_98:
[----:B------:R-:W-:Y:S01]  /*1f50*/  FMUL.FTZ R0, R5, R4 ;  /* 0x0000000405007220 */ /* 0x000fe20000410000 */
[----:B------:R-:W-:-:S03]  /*1f60*/  FMUL.FTZ R4, R4, 0.5 ;  /* 0x3f00000004047820 */ /* 0x000fc60000410000 */
[----:B------:R-:W-:-:S04]  /*1f70*/  FFMA R5, -R0, R0, R5 ;  /* 0x0000000000057223 */ /* 0x000fc80000000105 */
[----:B------:R-:W-:-:S07]  /*1f80*/  FFMA R0, R5, R4, R0 ;  /* 0x0000000405007223 */ /* 0x000fce0000000000 */
.L_x_99:
[----:B------:R-:W-:Y:S05]  /*1f90*/  BSYNC.RECONVERGENT B0 ;  /* 0x0000000000007941 */ /* 0x000fea0003800200 */
.L_x_97:
        /* <DEDUP_REMOVED lines=10> */
.L_x_101:
[----:B------:R-:W-:Y:S01]  /*2040*/  FMUL.FTZ R0, R5, R4 ;  /* 0x0000000405007220 */ /* 0x000fe20000410000 */
[----:B------:R-:W-:-:S03]  /*2050*/  FMUL.FTZ R4, R4, 0.5 ;  /* 0x3f00000004047820 */ /* 0x000fc60000410000 */
[----:B------:R-:W-:-:S04]  /*2060*/  FFMA R5, -R0, R0, R5 ;  /* 0x0000000000057223 */ /* 0x000fc80000000105 */
[----:B------:R-:W-:-:S07]  /*2070*/  FFMA R0, R5, R4, R0 ;  /* 0x0000000405007223 */ /* 0x000fce0000000000 */
.L_x_102:
[----:B------:R-:W-:Y:S05]  /*2080*/  BSYNC.RECONVERGENT B0 ;  /* 0x0000000000007941 */ /* 0x000fea0003800200 */
.L_x_100:
        /* <DEDUP_REMOVED lines=10> */
.L_x_104:
[----:B------:R-:W-:Y:S01]  /*2130*/  FMUL.FTZ R0, R5, R4 ;  /* 0x0000000405007220 */ /* 0x000fe20000410000 */
[----:B------:R-:W-:-:S03]  /*2140*/  FMUL.FTZ R4, R4, 0.5 ;  /* 0x3f00000004047820 */ /* 0x000fc60000410000 */
[----:B------:R-:W-:-:S04]  /*2150*/  FFMA R5, -R0, R0, R5 ;  /* 0x0000000000057223 */ /* 0x000fc80000000105 */
[----:B------:R-:W-:-:S07]  /*2160*/  FFMA R0, R5, R4, R0 ;  /* 0x0000000405007223 */ /* 0x000fce0000000000 */
.L_x_105:
[----:B------:R-:W-:Y:S05]  /*2170*/  BSYNC.RECONVERGENT B0 ;  /* 0x0000000000007941 */ /* 0x000fea0003800200 */
.L_x_103:
        /* <DEDUP_REMOVED lines=10> */
.L_x_107:
[----:B------:R-:W-:Y:S01]  /*2220*/  FMUL.FTZ R0, R5, R4 ;  /* 0x0000000405007220 */ /* 0x000fe20000410000 */
[----:B------:R-:W-:-:S03]  /*2230*/  FMUL.FTZ R4, R4, 0.5 ;  /* 0x3f00000004047820 */ /* 0x000fc60000410000 */
[----:B------:R-:W-:-:S04]  /*2240*/  FFMA R5, -R0, R0, R5 ;  /* 0x0000000000057223 */ /* 0x000fc80000000105 */
[----:B------:R-:W-:-:S07]  /*2250*/  FFMA R0, R5, R4, R0 ;  /* 0x0000000405007223 */ /* 0x000fce0000000000 */
.L_x_108:
[----:B------:R-:W-:Y:S05]  /*2260*/  BSYNC.RECONVERGENT B0 ;  /* 0x0000000000007941 */ /* 0x000fea0003800200 */
.L_x_106:
        /* <DEDUP_REMOVED lines=10> */
.L_x_110:
[----:B------:R-:W-:Y:S01]  /*2310*/  FMUL.FTZ R0, R5, R4 ;  /* 0x0000000405007220 */ /* 0x000fe20000410000 */
[----:B------:R-:W-:-:S03]  /*2320*/  FMUL.FTZ R4, R4, 0.5 ;  /* 0x3f00000004047820 */ /* 0x000fc60000410000 */
[----:B------:R-:W-:-:S04]  /*2330*/  FFMA R5, -R0, R0, R5 ;  /* 0x0000000000057223 */ /* 0x000fc80000000105 */
[----:B------:R-:W-:-:S07]  /*2340*/  FFMA R0, R5, R4, R0 ;  /* 0x0000000405007223 */ /* 0x000fce0000000000 */
.L_x_111:
[----:B------:R-:W-:Y:S05]  /*2350*/  BSYNC.RECONVERGENT B0 ;  /* 0x0000000000007941 */ /* 0x000fea0003800200 */
.L_x_109:
        /* <DEDUP_REMOVED lines=10> */
.L_x_113:
[----:B------:R-:W-:Y:S01]  /*2400*/  FMUL.FTZ R0, R5, R4 ;  /* 0x0000000405007220 */ /* 0x000fe20000410000 */
[----:B------:R-:W-:-:S03]  /*2410*/  FMUL.FTZ R4, R4, 0.5 ;  /* 0x3f00000004047820 */ /* 0x000fc60000410000 */
[----:B------:R-:W-:-:S04]  /*2420*/  FFMA R5, -R0, R0, R5 ;  /* 0x0000000000057223 */ /* 0x000fc80000000105 */
[----:B------:R-:W-:-:S07]  /*2430*/  FFMA R0, R5, R4, R0 ;  /* 0x0000000405007223 */ /* 0x000fce0000000000 */
.L_x_114:
[----:B------:R-:W-:Y:S05]  /*2440*/  BSYNC.RECONVERGENT B0 ;  /* 0x0000000000007941 */ /* 0x000fea0003800200 */
.L_x_112:
        /* <DEDUP_REMOVED lines=10> */
.L_x_116:
[----:B------:R-:W-:Y:S01]  /*24f0*/  FMUL.FTZ R0, R5, R4 ;  /* 0x0000000405007220 */ /* 0x000fe20000410000 */
[----:B------:R-:W-:-:S03]  /*2500*/  FMUL.FTZ R4, R4, 0.5 ;  /* 0x3f00000004047820 */ /* 0x000fc60000410000 */
[----:B------:R-:W-:-:S04]  /*2510*/  FFMA R5, -R0, R0, R5 ;  /* 0x0000000000057223 */ /* 0x000fc80000000105 */
[----:B------:R-:W-:-:S07]  /*2520*/  FFMA R0, R5, R4, R0 ;  /* 0x0000000405007223 */ /* 0x000fce0000000000 */
.L_x_117:
[----:B------:R-:W-:Y:S05]  /*2530*/  BSYNC.RECONVERGENT B0 ;  /* 0x0000000000007941 */ /* 0x000fea0003800200 */
.L_x_115:
        /* <DEDUP_REMOVED lines=10> */
.L_x_119:
[----:B------:R-:W-:Y:S01]  /*25e0*/  FMUL.FTZ R0, R5, R4 ;  /* 0x0000000405007220 */ /* 0x000fe20000410000 */
[----:B------:R-:W-:-:S03]  /*25f0*/  FMUL.FTZ R4, R4, 0.5 ;  /* 0x3f00000004047820 */ /* 0x000fc60000410000 */
[----:B------:R-:W-:-:S04]  /*2600*/  FFMA R5, -R0, R0, R5 ;  /* 0x0000000000057223 */ /* 0x000fc80000000105 */
[----:B------:R-:W-:-:S07]  /*2610*/  FFMA R0, R5, R4, R0 ;  /* 0x0000000405007223 */ /* 0x000fce0000000000 */
.L_x_120:
[----:B------:R-:W-:Y:S05]  /*2620*/  BSYNC.RECONVERGENT B0 ;  /* 0x0000000000007941 */ /* 0x000fea0003800200 */
.L_x_118:
        /* <DEDUP_REMOVED lines=10> */
.L_x_122:
[----:B------:R-:W-:Y:S01]  /*26d0*/  FMUL.FTZ R0, R5, R4 ;  /* 0x0000000405007220 */ /* 0x000fe20000410000 */
[----:B------:R-:W-:-:S03]  /*26e0*/  FMUL.FTZ R4, R4, 0.5 ;  /* 0x3f00000004047820 */ /* 0x000fc60000410000 */
[----:B------:R-:W-:-:S04]  /*26f0*/  FFMA R5, -R0, R0, R5 ;  /* 0x0000000000057223 */ /* 0x000fc80000000105 */
[----:B------:R-:W-:-:S07]  /*2700*/  FFMA R0, R5, R4, R0 ;  /* 0x0000000405007223 */ /* 0x000fce0000000000 */
.L_x_123:
[----:B------:R-:W-:Y:S05]  /*2710*/  BSYNC.RECONVERGENT B0 ;  /* 0x0000000000007941 */ /* 0x000fea0003800200 */
.L_x_121:
        /* <DEDUP_REMOVED lines=10> */
.L_x_125:
[----:B------:R-:W-:Y:S01]  /*27c0*/  FMUL.FTZ R0, R5, R4 ;  /* 0x0000000405007220 */ /* 0x000fe20000410000 */
[----:B------:R-:W-:-:S03]  /*27d0*/  FMUL.FTZ R4, R4, 0.5 ;  /* 0x3f00000004047820 */ /* 0x000fc60000410000 */
[----:B------:R-:W-:-:S04]  /*27e0*/  FFMA R5, -R0, R0, R5 ;  /* 0x0000000000057223 */ /* 0x000fc80000000105 */
[----:B------:R-:W-:-:S07]  /*27f0*/  FFMA R0, R5, R4, R0 ;  /* 0x0000000405007223 */ /* 0x000fce0000000000 */
.L_x_126:
[----:B------:R-:W-:Y:S05]  /*2800*/  BSYNC.RECONVERGENT B0 ;  /* 0x0000000000007941 */ /* 0x000fea0003800200 */
.L_x_124:
        /* <DEDUP_REMOVED lines=10> */
.L_x_128:
[----:B------:R-:W-:Y:S01]  /*28b0*/  FMUL.FTZ R0, R5, R4 ;  /* 0x0000000405007220 */ /* 0x000fe20000410000 */
[----:B------:R-:W-:-:S03]  /*28c0*/  FMUL.FTZ R4, R4, 0.5 ;  /* 0x3f00000004047820 */ /* 0x000fc60000410000 */
[----:B------:R-:W-:-:S04]  /*28d0*/  FFMA R5, -R0, R0, R5 ;  /* 0x0000000000057223 */ /* 0x000fc80000000105 */
[----:B------:R-:W-:-:S07]  /*28e0*/  FFMA R0, R5, R4, R0 ;  /* 0x0000000405007223 */ /* 0x000fce0000000000 */
.L_x_129:
[----:B------:R-:W-:Y:S05]  /*28f0*/  BSYNC.RECONVERGENT B0 ;  /* 0x0000000000007941 */ /* 0x000fea0003800200 */
.L_x_127:
        /* <DEDUP_REMOVED lines=10> */
.L_x_131:
[----:B------:R-:W-:Y:S01]  /*29a0*/  FMUL.FTZ R0, R5, R4 ;  /* 0x0000000405007220 */ /* 0x000fe20000410000 */
[----:B------:R-:W-:-:S03]  /*29b0*/  FMUL.FTZ R4, R4, 0.5 ;  /* 0x3f00000004047820 */ /* 0x000fc60000410000 */
[----:B------:R-:W-:-:S04]  /*29c0*/  FFMA R5, -R0, R0, R5 ;  /* 0x0000000000057223 */ /* 0x000fc80000000105 */
[----:B------:R-:W-:-:S07]  /*29d0*/  FFMA R0, R5, R4, R0 ;  /* 0x0000000405007223 */ /* 0x000fce0000000000 */
.L_x_132:
[----:B------:R-:W-:Y:S05]  /*29e0*/  BSYNC.RECONVERGENT B0 ;  /* 0x0000000000007941 */ /* 0x000fea0003800200 */
.L_x_130:
        /* <DEDUP_REMOVED lines=10> */
.L_x_134:
[----:B------:R-:W-:Y:S01]  /*2a90*/  FMUL.FTZ R0, R5, R4 ;  /* 0x0000000405007220 */ /* 0x000fe20000410000 */
[----:B------:R-:W-:-:S03]  /*2aa0*/  FMUL.FTZ R4, R4, 0.5 ;  /* 0x3f00000004047820 */ /* 0x000fc60000410000 */
[----:B------:R-:W-:-:S04]  /*2ab0*/  FFMA R5, -R0, R0, R5 ;  /* 0x0000000000057223 */ /* 0x000fc80000000105 */
[----:B------:R-:W-:-:S07]  /*2ac0*/  FFMA R0, R5, R4, R0 ;  /* 0x0000000405007223 */ /* 0x000fce0000000000 */
.L_x_135:
[----:B------:R-:W-:Y:S05]  /*2ad0*/  BSYNC.RECONVERGENT B0 ;  /* 0x0000000000007941 */ /* 0x000fea0003800200 */
.L_x_133:
        /* <DEDUP_REMOVED lines=10> */
.L_x_137:
[----:B------:R-:W-:Y:S01]  /*2b80*/  FMUL.FTZ R0, R5, R4 ;  /* 0x0000000405007220 */ /* 0x000fe20000410000 */
[----:B------:R-:W-:-:S03]  /*2b90*/  FMUL.FTZ R4, R4, 0.5 ;  /* 0x3f00000004047820 */ /* 0x000fc60000410000 */
[----:B------:R-:W-:-:S04]  /*2ba0*/  FFMA R5, -R0, R0, R5 ;  /* 0x0000000000057223 */ /* 0x000fc80000000105 */
[----:B------:R-:W-:-:S07]  /*2bb0*/  FFMA R0, R5, R4, R0 ;  /* 0x0000000405007223 */ /* 0x000fce0000000000 */
.L_x_138:
[----:B------:R-:W-:Y:S05]  /*2bc0*/  BSYNC.RECONVERGENT B0 ;  /* 0x0000000000007941 */ /* 0x000fea0003800200 */
.L_x_136:
        /* <DEDUP_REMOVED lines=10> */
.L_x_140:
[----:B------:R-:W-:Y:S01]  /*2c70*/  FMUL.FTZ R0, R5, R4 ;  /* 0x0000000405007220 */ /* 0x000fe20000410000 */
[----:B------:R-:W-:-:S03]  /*2c80*/  FMUL.FTZ R4, R4, 0.5 ;  /* 0x3f00000004047820 */ /* 0x000fc60000410000 */
[----:B------:R-:W-:-:S04]  /*2c90*/  FFMA R5, -R0, R0, R5 ;  /* 0x0000000000057223 */ /* 0x000fc80000000105 */
[----:B------:R-:W-:-:S07]  /*2ca0*/  FFMA R0, R5, R4, R0 ;  /* 0x0000000405007223 */ /* 0x000fce0000000000 */
.L_x_141:
[----:B------:R-:W-:Y:S05]  /*2cb0*/  BSYNC.RECONVERGENT B0 ;  /* 0x0000000000007941 */ /* 0x000fea0003800200 */
.L_x_139:
        /* <DEDUP_REMOVED lines=10> */
.L_x_143:
[----:B------:R-:W-:Y:S01]  /*2d60*/  FMUL.FTZ R0, R5, R4 ;  /* 0x0000000405007220 */ /* 0x000fe20000410000 */
[----:B------:R-:W-:-:S03]  /*2d70*/  FMUL.FTZ R4, R4, 0.5 ;  /* 0x3f00000004047820 */ /* 0x000fc60000410000 */
[----:B------:R-:W-:-:S04]  /*2d80*/  FFMA R5, -R0, R0, R5 ;  /* 0x0000000000057223 */ /* 0x000fc80000000105 */
[----:B------:R-:W-:-:S07]  /*2d90*/  FFMA R0, R5, R4, R0 ;  /* 0x0000000405007223 */ /* 0x000fce0000000000 */
.L_x_144:
[----:B------:R-:W-:Y:S05]  /*2da0*/  BSYNC.RECONVERGENT B0 ;  /* 0x0000000000007941 */ /* 0x000fea0003800200 */
.L_x_142:
        /* <DEDUP_REMOVED lines=10> */
.L_x_146:
[----:B------:R-:W-:Y:S01]  /*2e50*/  FMUL.FTZ R0, R5, R4 ;  /* 0x0000000405007220 */ /* 0x000fe20000410000 */
[----:B------:R-:W-:-:S03]  /*2e60*/  FMUL.FTZ R4, R4, 0.5 ;  /* 0x3f00000004047820 */ /* 0x000fc60000410000 */
[----:B------:R-:W-:-:S04]  /*2e70*/  FFMA R5, -R0, R0, R5 ;  /* 0x0000000000057223 */ /* 0x000fc80000000105 */
[----:B------:R-:W-:-:S07]  /*2e80*/  FFMA R0, R5, R4, R0 ;  /* 0x0000000405007223 */ /* 0x000fce0000000000 */
.L_x_147:
[----:B------:R-:W-:Y:S05]  /*2e90*/  BSYNC.RECONVERGENT B0 ;  /* 0x0000000000007941 */ /* 0x000fea0003800200 */
.L_x_145:
[----:B------:R-:W-:Y:S01]  /*2ea0*/  FADD R0, R0, 1 ;  /* 0x3f80000000007421 */ /* 0x000fe20000000000 */
[----:B------:R-:W-:Y:S03]  /*2eb0*/  BSSY.RECONVERGENT B0, `(.L_x_148) ;  /* 0x000000d000007945 */ /* 0x000fe60003800200 */
[----:B------:R0:W1:Y:S01]  /*2ec0*/  MUFU.RSQ R7, R0 ;  /* 0x0000000000077308 */ /* 0x0000620000001400 */
[----:B------:R-:W-:-:S04]  /*2ed0*/  IADD3 R4, PT, PT, R0, -0xd000000, RZ ;  /* 0xf300000000047810 */ /* 0x000fc80007ffe0ff */
[----:B------:R-:W-:-:S13]  /*2ee0*/  ISETP.GT.U32.AND P0, PT, R4, 0x727fffff, PT ;  /* 0x727fffff0400780c */ /* 0x000fda0003f04070 */
[----:B01----:R-:W-:Y:S05]  /*2ef0*/  @!P0 BRA `(.L_x_149) ;  /* 0x0000000000108947 */ /* 0x003fea0003800000 */
[----:B------:R-:W-:-:S07]  /*2f00*/  MOV R9, 0x2f20 ;  /* 0x00002f2000097802 */ /* 0x000fce0000000f00 */
[----:B------:R-:W-:Y:S05]  /*2f10*/  CALL.REL.NOINC `($__internal_0_$__cuda_sm20_sqrt_rn_f32_slowpath) ;  /* 0x0000000000247944 */ /* 0x000fea0003c00000 */
[----:B------:R-:W-:Y:S01]  /*2f20*/  MOV R5, R0 ;  /* 0x0000000000057202 */ /* 0x000fe20000000f00 */
[----:B------:R-:W-:Y:S06]  /*2f30*/  BRA `(.L_x_150) ;  /* 0x0000000000107947 */ /* 0x000fec0003800000 */
.L_x_149:
[----:B------:R-:W-:Y:S01]  /*2f40*/  FMUL.FTZ R5, R0, R7 ;  /* 0x0000000700057220 */ /* 0x000fe20000410000 */
[----:B------:R-:W-:-:S03]  /*2f50*/  FMUL.FTZ R4, R7, 0.5 ;  /* 0x3f00000007047820 */ /* 0x000fc60000410000 */
[----:B------:R-:W-:-:S04]  /*2f60*/  FFMA R0, -R5, R5, R0 ;  /* 0x0000000505007223 */ /* 0x000fc80000000100 */
[----:B------:R-:W-:-:S07]  /*2f70*/  FFMA R5, R0, R4, R5 ;  /* 0x0000000400057223 */ /* 0x000fce0000000005 */
.L_x_150:
[----:B------:R-:W-:Y:S05]  /*2f80*/  BSYNC.RECONVERGENT B0 ;  /* 0x0000000000007941 */ /* 0x000fea0003800200 */
.L_x_148:
[----:B------:R-:W-:Y:S01]  /*2f90*/  STG.E desc[UR4][R2.64], R5 ;  /* 0x0000000502007986 */ /* 0x000fe2000c101904 */
[----:B------:R-:W-:Y:S05]  /*2fa0*/  EXIT ;  /* 0x000000000000794d */ /* 0x000fea0003800000 */
        .weak           $__internal_0_$__cuda_sm20_sqrt_rn_f32_slowpath
        .type           $__internal_0_$__cuda_sm20_sqrt_rn_f32_slowpath,@function
        .size           $__internal_0_$__cuda_sm20_sqrt_rn_f32_slowpath,(.L_x_153 - $__internal_0_$__cuda_sm20_sqrt_rn_f32_slowpath)
$__internal_0_$__cuda_sm20_sqrt_rn_f32_slowpath:
[----:B------:R-:W-:-:S13]  /*2fb0*/  LOP3.LUT P0, RZ, R0, 0x7fffffff, RZ, 0xc0, !PT ;  /* 0x7fffffff00ff7812 */ /* 0x000fda000780c0ff */
[----:B------:R-:W-:Y:S01]  /*2fc0*/  @!P0 MOV R4, R0 ;  /* 0x0000000000048202 */ /* 0x000fe20000000f00 */
[----:B------:R-:W-:Y:S06]  /*2fd0*/  @!P0 BRA `(.L_x_151) ;  /* 0x0000000000408947 */ /* 0x000fec0003800000 */
[----:B------:R-:W-:-:S13]  /*2fe0*/  FSETP.GEU.FTZ.AND P0, PT, R0, RZ, PT ;  /* 0x000000ff0000720b */ /* 0x000fda0003f1e000 */
[----:B------:R-:W-:Y:S01]  /*2ff0*/  @!P0 MOV R4, 0x7fffffff ;  /* 0x7fffffff00048802 */ /* 0x000fe20000000f00 */
[----:B------:R-:W-:Y:S06]  /*3000*/  @!P0 BRA `(.L_x_151) ;  /* 0x0000000000348947 */ /* 0x000fec0003800000 */
[----:B------:R-:W-:-:S13]  /*3010*/  FSETP.GTU.FTZ.AND P0, PT, |R0|, +INF , PT ;  /* 0x7f8000000000780b */ /* 0x000fda0003f1c200 */
[----:B------:R-:W-:Y:S01]  /*3020*/  @P0 FADD.FTZ R4, R0, 1 ;  /* 0x3f80000000040421 */ /* 0x000fe20000010000 */
[----:B------:R-:W-:Y:S06]  /*3030*/  @P0 BRA `(.L_x_151) ;  /* 0x0000000000280947 */ /* 0x000fec0003800000 */
[----:B------:R-:W-:-:S13]  /*3040*/  FSETP.NEU.FTZ.AND P0, PT, |R0|, +INF , PT ;  /* 0x7f8000000000780b */ /* 0x000fda0003f1d200 */
[----:B------:R-:W-:-:S04]  /*3050*/  @P0 FFMA R5, R0, 1.84467440737095516160e+19, RZ ;  /* 0x5f80000000050823 */ /* 0x000fc800000000ff */
[----:B------:R-:W0:Y:S02]  /*3060*/  @P0 MUFU.RSQ R4, R5 ;  /* 0x0000000500040308 */ /* 0x000e240000001400 */
[----:B0-----:R-:W-:Y:S01]  /*3070*/  @P0 FMUL.FTZ R6, R5, R4 ;  /* 0x0000000405060220 */ /* 0x001fe20000410000 */
[----:B------:R-:W-:Y:S01]  /*3080*/  @P0 FMUL.FTZ R8, R4, 0.5 ;  /* 0x3f00000004080820 */ /* 0x000fe20000410000 */
[----:B------:R-:W-:Y:S02]  /*3090*/  @!P0 MOV R4, R0 ;  /* 0x0000000000048202 */ /* 0x000fe40000000f00 */
[----:B------:R-:W-:-:S04]  /*30a0*/  @P0 FADD.FTZ R7, -R6, -RZ ;  /* 0x800000ff06070221 */ /* 0x000fc80000010100 */
[----:B------:R-:W-:-:S04]  /*30b0*/  @P0 FFMA R7, R6, R7, R5 ;  /* 0x0000000706070223 */ /* 0x000fc80000000005 */
[----:B------:R-:W-:-:S04]  /*30c0*/  @P0 FFMA R7, R7, R8, R6 ;  /* 0x0000000807070223 */ /* 0x000fc80000000006 */
[----:B------:R-:W-:-:S07]  /*30d0*/  @P0 FMUL.FTZ R4, R7, 2.3283064365386962891e-10 ;  /* 0x2f80000007040820 */ /* 0x000fce0000410000 */
.L_x_151:
[----:B------:R-:W-:Y:S01]  /*30e0*/  HFMA2 R5, -RZ, RZ, 0, 0 ;  /* 0x00000000ff057431 */ /* 0x000fe200000001ff */
[----:B------:R-:W-:Y:S02]  /*30f0*/  MOV R0, R4 ;  /* 0x0000000400007202 */ /* 0x000fe40000000f00 */
[----:B------:R-:W-:-:S04]  /*3100*/  MOV R4, R9 ;  /* 0x0000000900047202 */ /* 0x000fc80000000f00 */
[----:B------:R-:W-:Y:S05]  /*3110*/  RET.REL.NODEC R4 `(_Z7kernel1Pfi) ;  /* 0xffffffcc04b87950 */ /* 0x000fea0003c3ffff */
.L_x_152:
        /* <DEDUP_REMOVED lines=14> */
.L_x_153:


//--------------------- .nv.shared.reserved.0     --------------------------
	.section	.nv.shared.reserved.0,"aw",@nobits
	.weak		__nv_reservedSMEM_offset_0_alias
	.size		__nv_reservedSMEM_offset_0_alias, 0, 64
	.other		__nv_reservedSMEM_offset_0_alias,@"STO_CUDA_RESERVED_SHARED STV_DEFAULT"
__nv_reservedSMEM_offset_0_alias:
	.zero		0
	.zero		64


//--------------------- .nv.constant0._Z7kernel2Pfi --------------------------
	.section	.nv.constant0._Z7kernel2Pfi,"a",@progbits
	.sectionflags	@""
	.align	4
.nv.constant0._Z7kernel2Pfi:
	.zero		908


//--------------------- .nv.constant0._Z7kernel1Pfi --------------------------
	.section	.nv.constant0._Z7kernel1Pfi,"a",@progbits
	.sectionflags	@""
	.align	4
.nv.constant0._Z7kernel1Pfi:
	.zero		908


//--------------------- SYMBOLS --------------------------

	.type		.nv.reservedSmem.offset0,@object
	.size		.nv.reservedSmem.offset0,0x4
